//
// Generated by NVIDIA NVVM Compiler
//
// Compiler Build ID: CL-36424714
// Cuda compilation tools, release 13.0, V13.0.88
// Based on NVVM 20.0.0
//

.version 9.0
.target sm_100
.address_size 64

	// .globl	_Z3wxbiPfS_S_
// _ZZ3wxbiPfS_S_E7s_tile1 has been demoted
// _ZZ3wxbiPfS_S_E7s_tile2 has been demoted
// _ZZ3wxbiPfS_S_E13s_dot_product has been demoted

.visible .entry _Z3wxbiPfS_S_(
	.param .u32 _Z3wxbiPfS_S__param_0,
	.param .u64 .ptr .align 1 _Z3wxbiPfS_S__param_1,
	.param .u64 .ptr .align 1 _Z3wxbiPfS_S__param_2,
	.param .u64 .ptr .align 1 _Z3wxbiPfS_S__param_3
)
{
	.reg .pred 	%p<21>;
	.reg .b32 	%r<56>;
	.reg .b32 	%f<109>;
	.reg .b64 	%rd<13>;
	// demoted variable
	.shared .align 4 .b8 _ZZ3wxbiPfS_S_E7s_tile1[4096];
	// demoted variable
	.shared .align 4 .b8 _ZZ3wxbiPfS_S_E7s_tile2[4096];
	// demoted variable
	.shared .align 4 .b8 _ZZ3wxbiPfS_S_E13s_dot_product[4096];
	ld.param.u32 	%r22, [_Z3wxbiPfS_S__param_0];
	ld.param.u64 	%rd3, [_Z3wxbiPfS_S__param_1];
	ld.param.u64 	%rd4, [_Z3wxbiPfS_S__param_2];
	ld.param.u64 	%rd5, [_Z3wxbiPfS_S__param_3];
	mov.u32 	%r1, %tid.x;
	mov.u32 	%r2, %tid.y;
	max.s32 	%r23, %r1, %r2;
	setp.ge.s32 	%p1, %r23, %r22;
	@%p1 bra 	$L__BB0_32;
	cvta.to.global.u64 	%rd6, %rd3;
	cvta.to.global.u64 	%rd7, %rd4;
	mov.u32 	%r24, %ctaid.x;
	shl.b32 	%r25, %r24, 5;
	mul.lo.s32 	%r26, %r22, %r2;
	add.s32 	%r27, %r1, %r26;
	mad.lo.s32 	%r28, %r22, %r25, %r27;
	add.s32 	%r3, %r28, 32;
	shl.b32 	%r29, %r22, 5;
	add.s32 	%r30, %r25, %r1;
	add.s32 	%r31, %r30, %r29;
	add.s32 	%r4, %r31, %r26;
	mul.lo.s32 	%r5, %r22, %r22;
	mul.wide.s32 	%rd8, %r3, 4;
	add.s64 	%rd1, %rd6, %rd8;
	shl.b32 	%r32, %r2, 5;
	add.s32 	%r6, %r32, %r1;
	shl.b32 	%r33, %r6, 2;
	mov.u32 	%r34, _ZZ3wxbiPfS_S_E7s_tile1;
	add.s32 	%r7, %r34, %r33;
	mul.wide.s32 	%rd9, %r4, 4;
	add.s64 	%rd2, %rd7, %rd9;
	mov.u32 	%r35, _ZZ3wxbiPfS_S_E7s_tile2;
	add.s32 	%r8, %r35, %r33;
	add.s32 	%r36, %r22, 991;
	max.s32 	%r37, %r36, 0;
	add.s32 	%r9, %r37, 1;
	and.b32  	%r10, %r9, 3;
	setp.lt.s32 	%p2, %r36, 3;
	@%p2 bra 	$L__BB0_20;
	and.b32  	%r38, %r9, -4;
	neg.s32 	%r52, %r38;
$L__BB0_3:
	setp.ge.s32 	%p3, %r3, %r5;
	@%p3 bra 	$L__BB0_5;
	ld.global.f32 	%f1, [%rd1];
	st.shared.f32 	[%r7], %f1;
$L__BB0_5:
	setp.ge.s32 	%p4, %r4, %r5;
	@%p4 bra 	$L__BB0_7;
	ld.global.f32 	%f2, [%rd2];
	st.shared.f32 	[%r8], %f2;
$L__BB0_7:
	setp.ge.s32 	%p5, %r3, %r5;
	@%p5 bra 	$L__BB0_9;
	ld.global.f32 	%f3, [%rd1];
	st.shared.f32 	[%r7], %f3;
$L__BB0_9:
	setp.ge.s32 	%p6, %r4, %r5;
	@%p6 bra 	$L__BB0_11;
	ld.global.f32 	%f4, [%rd2];
	st.shared.f32 	[%r8], %f4;
$L__BB0_11:
	setp.ge.s32 	%p7, %r3, %r5;
	@%p7 bra 	$L__BB0_13;
	ld.global.f32 	%f5, [%rd1];
	st.shared.f32 	[%r7], %f5;
$L__BB0_13:
	setp.ge.s32 	%p8, %r4, %r5;
	@%p8 bra 	$L__BB0_15;
	ld.global.f32 	%f6, [%rd2];
	st.shared.f32 	[%r8], %f6;
$L__BB0_15:
	setp.ge.s32 	%p9, %r3, %r5;
	@%p9 bra 	$L__BB0_17;
	ld.global.f32 	%f7, [%rd1];
	st.shared.f32 	[%r7], %f7;
$L__BB0_17:
	setp.ge.s32 	%p10, %r4, %r5;
	@%p10 bra 	$L__BB0_19;
	ld.global.f32 	%f8, [%rd2];
	st.shared.f32 	[%r8], %f8;
$L__BB0_19:
	add.s32 	%r52, %r52, 4;
	setp.ne.s32 	%p11, %r52, 0;
	@%p11 bra 	$L__BB0_3;
$L__BB0_20:
	setp.eq.s32 	%p12, %r10, 0;
	@%p12 bra 	$L__BB0_27;
	neg.s32 	%r53, %r10;
$L__BB0_22:
	.pragma "nounroll";
	setp.ge.s32 	%p13, %r3, %r5;
	@%p13 bra 	$L__BB0_24;
	ld.global.f32 	%f9, [%rd1];
	st.shared.f32 	[%r7], %f9;
$L__BB0_24:
	setp.ge.s32 	%p14, %r4, %r5;
	@%p14 bra 	$L__BB0_26;
	ld.global.f32 	%f10, [%rd2];
	st.shared.f32 	[%r8], %f10;
$L__BB0_26:
	add.s32 	%r53, %r53, 1;
	setp.ne.s32 	%p15, %r53, 0;
	@%p15 bra 	$L__BB0_22;
$L__BB0_27:
	bar.sync 	0;
	setp.gt.u32 	%p16, %r1, 31;
	setp.ne.s32 	%p17, %r2, 0;
	or.pred  	%p18, %p16, %p17;
	@%p18 bra 	$L__BB0_30;
	shl.b32 	%r41, %r1, 7;
	mov.u32 	%r42, _ZZ3wxbiPfS_S_E13s_dot_product;
	add.s32 	%r17, %r42, %r41;
	add.s32 	%r54, %r34, 64;
	mov.b32 	%r55, 2048;
$L__BB0_29:
	add.s32 	%r44, %r17, %r55;
	ld.shared.f32 	%f11, [%r44+-2048];
	ld.shared.f32 	%f12, [%r54+-64];
	add.s32 	%r46, %r35, %r55;
	ld.shared.f32 	%f13, [%r46+-2048];
	fma.rn.f32 	%f14, %f12, %f13, %f11;
	ld.shared.f32 	%f15, [%r54+-60];
	ld.shared.f32 	%f16, [%r46+-1920];
	fma.rn.f32 	%f17, %f15, %f16, %f14;
	ld.shared.f32 	%f18, [%r54+-56];
	ld.shared.f32 	%f19, [%r46+-1792];
	fma.rn.f32 	%f20, %f18, %f19, %f17;
	ld.shared.f32 	%f21, [%r54+-52];
	ld.shared.f32 	%f22, [%r46+-1664];
	fma.rn.f32 	%f23, %f21, %f22, %f20;
	ld.shared.f32 	%f24, [%r54+-48];
	ld.shared.f32 	%f25, [%r46+-1536];
	fma.rn.f32 	%f26, %f24, %f25, %f23;
	ld.shared.f32 	%f27, [%r54+-44];
	ld.shared.f32 	%f28, [%r46+-1408];
	fma.rn.f32 	%f29, %f27, %f28, %f26;
	ld.shared.f32 	%f30, [%r54+-40];
	ld.shared.f32 	%f31, [%r46+-1280];
	fma.rn.f32 	%f32, %f30, %f31, %f29;
	ld.shared.f32 	%f33, [%r54+-36];
	ld.shared.f32 	%f34, [%r46+-1152];
	fma.rn.f32 	%f35, %f33, %f34, %f32;
	ld.shared.f32 	%f36, [%r54+-32];
	ld.shared.f32 	%f37, [%r46+-1024];
	fma.rn.f32 	%f38, %f36, %f37, %f35;
	ld.shared.f32 	%f39, [%r54+-28];
	ld.shared.f32 	%f40, [%r46+-896];
	fma.rn.f32 	%f41, %f39, %f40, %f38;
	ld.shared.f32 	%f42, [%r54+-24];
	ld.shared.f32 	%f43, [%r46+-768];
	fma.rn.f32 	%f44, %f42, %f43, %f41;
	ld.shared.f32 	%f45, [%r54+-20];
	ld.shared.f32 	%f46, [%r46+-640];
	fma.rn.f32 	%f47, %f45, %f46, %f44;
	ld.shared.f32 	%f48, [%r54+-16];
	ld.shared.f32 	%f49, [%r46+-512];
	fma.rn.f32 	%f50, %f48, %f49, %f47;
	ld.shared.f32 	%f51, [%r54+-12];
	ld.shared.f32 	%f52, [%r46+-384];
	fma.rn.f32 	%f53, %f51, %f52, %f50;
	ld.shared.f32 	%f54, [%r54+-8];
	ld.shared.f32 	%f55, [%r46+-256];
	fma.rn.f32 	%f56, %f54, %f55, %f53;
	ld.shared.f32 	%f57, [%r54+-4];
	ld.shared.f32 	%f58, [%r46+-128];
	fma.rn.f32 	%f59, %f57, %f58, %f56;
	ld.shared.f32 	%f60, [%r54];
	ld.shared.f32 	%f61, [%r46];
	fma.rn.f32 	%f62, %f60, %f61, %f59;
	ld.shared.f32 	%f63, [%r54+4];
	ld.shared.f32 	%f64, [%r46+128];
	fma.rn.f32 	%f65, %f63, %f64, %f62;
	ld.shared.f32 	%f66, [%r54+8];
	ld.shared.f32 	%f67, [%r46+256];
	fma.rn.f32 	%f68, %f66, %f67, %f65;
	ld.shared.f32 	%f69, [%r54+12];
	ld.shared.f32 	%f70, [%r46+384];
	fma.rn.f32 	%f71, %f69, %f70, %f68;
	ld.shared.f32 	%f72, [%r54+16];
	ld.shared.f32 	%f73, [%r46+512];
	fma.rn.f32 	%f74, %f72, %f73, %f71;
	ld.shared.f32 	%f75, [%r54+20];
	ld.shared.f32 	%f76, [%r46+640];
	fma.rn.f32 	%f77, %f75, %f76, %f74;
	ld.shared.f32 	%f78, [%r54+24];
	ld.shared.f32 	%f79, [%r46+768];
	fma.rn.f32 	%f80, %f78, %f79, %f77;
	ld.shared.f32 	%f81, [%r54+28];
	ld.shared.f32 	%f82, [%r46+896];
	fma.rn.f32 	%f83, %f81, %f82, %f80;
	ld.shared.f32 	%f84, [%r54+32];
	ld.shared.f32 	%f85, [%r46+1024];
	fma.rn.f32 	%f86, %f84, %f85, %f83;
	ld.shared.f32 	%f87, [%r54+36];
	ld.shared.f32 	%f88, [%r46+1152];
	fma.rn.f32 	%f89, %f87, %f88, %f86;
	ld.shared.f32 	%f90, [%r54+40];
	ld.shared.f32 	%f91, [%r46+1280];
	fma.rn.f32 	%f92, %f90, %f91, %f89;
	ld.shared.f32 	%f93, [%r54+44];
	ld.shared.f32 	%f94, [%r46+1408];
	fma.rn.f32 	%f95, %f93, %f94, %f92;
	ld.shared.f32 	%f96, [%r54+48];
	ld.shared.f32 	%f97, [%r46+1536];
	fma.rn.f32 	%f98, %f96, %f97, %f95;
	ld.shared.f32 	%f99, [%r54+52];
	ld.shared.f32 	%f100, [%r46+1664];
	fma.rn.f32 	%f101, %f99, %f100, %f98;
	ld.shared.f32 	%f102, [%r54+56];
	ld.shared.f32 	%f103, [%r46+1792];
	fma.rn.f32 	%f104, %f102, %f103, %f101;
	ld.shared.f32 	%f105, [%r54+60];
	ld.shared.f32 	%f106, [%r46+1920];
	fma.rn.f32 	%f107, %f105, %f106, %f104;
	st.shared.f32 	[%r44+-2048], %f107;
	add.s32 	%r55, %r55, 4;
	add.s32 	%r54, %r54, 128;
	setp.ne.s32 	%p19, %r55, 2176;
	@%p19 bra 	$L__BB0_29;
$L__BB0_30:
	bar.sync 	0;
	or.b32  	%r47, %r1, %r2;
	and.b32  	%r48, %r47, 992;
	setp.ne.s32 	%p20, %r48, 0;
	@%p20 bra 	$L__BB0_32;
	mov.u32 	%r50, _ZZ3wxbiPfS_S_E13s_dot_product;
	add.s32 	%r51, %r50, %r33;
	ld.shared.f32 	%f108, [%r51];
	cvta.to.global.u64 	%rd10, %rd5;
	add.s64 	%rd12, %rd10, %rd8;
	st.global.f32 	[%rd12], %f108;
$L__BB0_32:
	ret;

}


// ===== COMPILED SASS (sm_100) =====

	.target	sm_100

	.elftype	@"ET_EXEC"


//--------------------- .note.nv.tkinfo           --------------------------
	.section	.note.nv.tkinfo,"",@"SHT_NOTE"
	.sectionflags	@"SHF_NOTE_NV_TKINFO"
	.tkinfo
        /*0018*/ 	.word	0x00000002
        /*0030*/ 	.string	""
        /*0030*/ 	.string	"ptxas"
        /*0030*/ 	.string	"Cuda compilation tools, release 13.0, V13.0.88"
        /*0030*/ 	.string	"Build cuda_13.0.r13.0/compiler.36424714_0"
        /*0030*/ 	.string	"-arch sm_100 -m 64 "



//--------------------- .note.nv.cuinfo           --------------------------
	.section	.note.nv.cuinfo,"",@"SHT_NOTE"
	.sectionflags	@"SHF_NOTE_NV_CUINFO"
        /*0018*/ 	.short	0x0002
        /*001a*/ 	.short	0x0064
        /*001c*/ 	.short	0x0082
	.zero		2


//--------------------- .nv.info                  --------------------------
	.section	.nv.info,"",@"SHT_CUDA_INFO"
	.align	4


	//----- nvinfo : EIATTR_REGCOUNT
	.align		4
        /*0000*/ 	.byte	0x04, 0x2f
        /*0002*/ 	.short	(.L_1 - .L_0)
	.align		4
.L_0:
        /*0004*/ 	.word	index@(_Z3wxbiPfS_S_)
        /*0008*/ 	.word	0x0000001f


	//----- nvinfo : EIATTR_FRAME_SIZE
	.align		4
.L_1:
        /*000c*/ 	.byte	0x04, 0x11
        /*000e*/ 	.short	(.L_3 - .L_2)
	.align		4
.L_2:
        /*0010*/ 	.word	index@(_Z3wxbiPfS_S_)
        /*0014*/ 	.word	0x00000000


	//----- nvinfo : EIATTR_MIN_STACK_SIZE
	.align		4
.L_3:
        /*0018*/ 	.byte	0x04, 0x12
        /*001a*/ 	.short	(.L_5 - .L_4)
	.align		4
.L_4:
        /*001c*/ 	.word	index@(_Z3wxbiPfS_S_)
        /*0020*/ 	.word	0x00000000
.L_5:


//--------------------- .nv.compat                --------------------------
	.section	.nv.compat,"",@"SHT_CUDA_COMPAT_INFO"
	.align	4
        /*0000*/ 	.byte	0x02, 0x09, 0x00, 0x00, 0x02, 0x02, 0x01, 0x00, 0x02, 0x05, 0x05, 0x00, 0x03, 0x07, 0x01, 0x01
        /*0010*/ 	.byte	0x02, 0x03, 0x00, 0x00, 0x02, 0x06, 0x01, 0x00, 0x04, 0x0b, 0x08, 0x00, 0x09, 0x00, 0x00, 0x00
        /*0020*/ 	.byte	0x00, 0x00, 0x00, 0x00


//--------------------- .nv.info._Z3wxbiPfS_S_    --------------------------
	.section	.nv.info._Z3wxbiPfS_S_,"",@"SHT_CUDA_INFO"
	.sectionflags	@""
	.align	4


	//----- nvinfo : EIATTR_CUDA_API_VERSION
	.align		4
        /*0000*/ 	.byte	0x04, 0x37
        /*0002*/ 	.short	(.L_7 - .L_6)
.L_6:
        /*0004*/ 	.word	0x00000082


	//----- nvinfo : EIATTR_KPARAM_INFO
	.align		4
.L_7:
        /*0008*/ 	.byte	0x04, 0x17
        /*000a*/ 	.short	(.L_9 - .L_8)
.L_8:
        /*000c*/ 	.word	0x00000000
        /*0010*/ 	.short	0x0003
        /*0012*/ 	.short	0x0018
        /*0014*/ 	.byte	0x00, 0xf5, 0x21, 0x00


	//----- nvinfo : EIATTR_KPARAM_INFO
	.align		4
.L_9:
        /*0018*/ 	.byte	0x04, 0x17
        /*001a*/ 	.short	(.L_11 - .L_10)
.L_10:
        /*001c*/ 	.word	0x00000000
        /*0020*/ 	.short	0x0002
        /*0022*/ 	.short	0x0010
        /*0024*/ 	.byte	0x00, 0xf5, 0x21, 0x00


	//----- nvinfo : EIATTR_KPARAM_INFO
	.align		4
.L_11:
        /*0028*/ 	.byte	0x04, 0x17
        /*002a*/ 	.short	(.L_13 - .L_12)
.L_12:
        /*002c*/ 	.word	0x00000000
        /*0030*/ 	.short	0x0001
        /*0032*/ 	.short	0x0008
        /*0034*/ 	.byte	0x00, 0xf5, 0x21, 0x00


	//----- nvinfo : EIATTR_KPARAM_INFO
	.align		4
.L_13:
        /*0038*/ 	.byte	0x04, 0x17
        /*003a*/ 	.short	(.L_15 - .L_14)
.L_14:
        /*003c*/ 	.word	0x00000000
        /*0040*/ 	.short	0x0000
        /*0042*/ 	.short	0x0000
        /*0044*/ 	.byte	0x00, 0xf0, 0x11, 0x00


	//----- nvinfo : EIATTR_SPARSE_MMA_MASK
	.align		4
.L_15:
        /*0048*/ 	.byte	0x03, 0x50
        /*004a*/ 	.short	0x0000


	//----- nvinfo : EIATTR_MAXREG_COUNT
	.align		4
        /*004c*/ 	.byte	0x03, 0x1b
        /*004e*/ 	.short	0x00ff


	//----- nvinfo : EIATTR_NUM_BARRIERS
	.align		4
        /*0050*/ 	.byte	0x02, 0x4c
        /*0052*/ 	.byte	0x01
	.zero		1


	//----- nvinfo : EIATTR_MERCURY_ISA_VERSION
	.align		4
        /*0054*/ 	.byte	0x03, 0x5f
        /*0056*/ 	.short	0x0101


	//----- nvinfo : EIATTR_VRC_CTA_INIT_COUNT
	.align		4
        /*0058*/ 	.byte	0x02, 0x4a
	.zero		1
	.zero		1


	//----- nvinfo : EIATTR_EXIT_INSTR_OFFSETS
	.align		4
        /*005c*/ 	.byte	0x04, 0x1c
        /*005e*/ 	.short	(.L_17 - .L_16)


	//   ....[0]....
.L_16:
        /*0060*/ 	.word	0x00000060


	//   ....[1]....
        /*0064*/ 	.word	0x000011d0


	//   ....[2]....
        /*0068*/ 	.word	0x00001270


	//----- nvinfo : EIATTR_CRS_STACK_SIZE
	.align		4
.L_17:
        /*006c*/ 	.byte	0x04, 0x1e
        /*006e*/ 	.short	(.L_19 - .L_18)
.L_18:
        /*0070*/ 	.word	0x00000000


	//----- nvinfo : EIATTR_CBANK_PARAM_SIZE
	.align		4
.L_19:
        /*0074*/ 	.byte	0x03, 0x19
        /*0076*/ 	.short	0x0020


	//----- nvinfo : EIATTR_PARAM_CBANK
	.align		4
        /*0078*/ 	.byte	0x04, 0x0a
        /*007a*/ 	.short	(.L_21 - .L_20)
	.align		4
.L_20:
        /*007c*/ 	.word	index@(.nv.constant0._Z3wxbiPfS_S_)
        /*0080*/ 	.short	0x0380
        /*0082*/ 	.short	0x0020


	//----- nvinfo : EIATTR_SW_WAR
	.align		4
.L_21:
        /*0084*/ 	.byte	0x04, 0x36
        /*0086*/ 	.short	(.L_23 - .L_22)
.L_22:
        /*0088*/ 	.word	0x00000008
.L_23:


//--------------------- .nv.callgraph             --------------------------
	.section	.nv.callgraph,"",@"SHT_CUDA_CALLGRAPH"
	.align	4
	.sectionentsize	8
	.align		4
        /*0000*/ 	.word	0x00000000
	.align		4
        /*0004*/ 	.word	0xffffffff
	.align		4
        /*0008*/ 	.word	0x00000000
	.align		4
        /*000c*/ 	.word	0xfffffffe
	.align		4
        /*0010*/ 	.word	0x00000000
	.align		4
        /*0014*/ 	.word	0xfffffffd
	.align		4
        /*0018*/ 	.word	0x00000000
	.align		4
        /*001c*/ 	.word	0xfffffffc


//--------------------- .text._Z3wxbiPfS_S_       --------------------------
	.section	.text._Z3wxbiPfS_S_,"ax",@progbits
	.align	128
        .global         _Z3wxbiPfS_S_
        .type           _Z3wxbiPfS_S_,@function
        .size           _Z3wxbiPfS_S_,(.L_x_12 - _Z3wxbiPfS_S_)
        .other          _Z3wxbiPfS_S_,@"STO_CUDA_ENTRY STV_DEFAULT"
_Z3wxbiPfS_S_:
.text._Z3wxbiPfS_S_:
[----:B------:R-:W-:Y:S01]  /*0000*/  LDC R1, c[0x0][0x37c] ;  /* 0x0000df00ff017b82 */ /* 0x000fe20000000800 */
[----:B------:R-:W0:Y:S07]  /*0010*/  S2R R7, SR_TID.X ;  /* 0x0000000000077919 */ /* 0x000e2e0000002100 */
[----:B------:R-:W1:Y:S01]  /*0020*/  LDC R13, c[0x0][0x380] ;  /* 0x0000e000ff0d7b82 */ /* 0x000e620000000800 */
[----:B------:R-:W0:Y:S02]  /*0030*/  S2R R6, SR_TID.Y ;  /* 0x0000000000067919 */ /* 0x000e240000002200 */
[----:B0-----:R-:W-:-:S04]  /*0040*/  VIMNMX R0, PT, PT, R7, R6, !PT ;  /* 0x0000000607007248 */ /* 0x001fc80007fe0100 */
[----:B-1----:R-:W-:-:S13]  /*0050*/  ISETP.GE.AND P0, PT, R0, R13, PT ;  /* 0x0000000d0000720c */ /* 0x002fda0003f06270 */
[----:B------:R-:W-:Y:S05]  /*0060*/  @P0 EXIT ;  /* 0x000000000000094d */ /* 0x000fea0003800000 */
[----:B------:R-:W0:Y:S01]  /*0070*/  S2UR UR4, SR_CTAID.X ;  /* 0x00000000000479c3 */ /* 0x000e220000002500 */
[----:B------:R-:W-:Y:S01]  /*0080*/  IADD3 R9, PT, PT, R13, 0x3df, RZ ;  /* 0x000003df0d097810 */ /* 0x000fe20007ffe0ff */
[----:B------:R-:W-:Y:S01]  /*0090*/  UMOV UR5, 0x400 ;  /* 0x0000040000057882 */ /* 0x000fe20000000000 */
[----:B------:R-:W-:Y:S01]  /*00a0*/  IMAD R0, R6, R13, R7 ;  /* 0x0000000d06007224 */ /* 0x000fe200078e0207 */
[----:B------:R-:W1:Y:S01]  /*00b0*/  LDCU.64 UR8, c[0x0][0x358] ;  /* 0x00006b00ff0877ac */ /* 0x000e620008000a00 */
[----:B------:R-:W-:Y:S02]  /*00c0*/  ISETP.GE.AND P0, PT, R9, 0x3, PT ;  /* 0x000000030900780c */ /* 0x000fe40003f06270 */
[----:B------:R-:W-:Y:S01]  /*00d0*/  VIMNMX R9, PT, PT, RZ, R9, !PT ;  /* 0x00000009ff097248 */ /* 0x000fe20007fe0100 */
[----:B------:R-:W2:Y:S03]  /*00e0*/  S2UR UR6, SR_CgaCtaId ;  /* 0x00000000000679c3 */ /* 0x000ea60000008800 */
[----:B------:R-:W-:-:S04]  /*00f0*/  IADD3 R12, PT, PT, R9, 0x1, RZ ;  /* 0x00000001090c7810 */ /* 0x000fc80007ffe0ff */
[----:B------:R-:W-:Y:S01]  /*0100*/  LOP3.LUT R10, R12, 0x3, RZ, 0xc0, !PT ;  /* 0x000000030c0a7812 */ /* 0x000fe200078ec0ff */
[----:B------:R-:W3:Y:S08]  /*0110*/  LDC.64 R4, c[0x0][0x388] ;  /* 0x0000e200ff047b82 */ /* 0x000ef00000000a00 */
[----:B------:R-:W4:Y:S01]  /*0120*/  LDC.64 R2, c[0x0][0x390] ;  /* 0x0000e400ff027b82 */ /* 0x000f220000000a00 */
[----:B0-----:R-:W-:-:S06]  /*0130*/  USHF.L.U32 UR4, UR4, 0x5, URZ ;  /* 0x0000000504047899 */ /* 0x001fcc00080006ff */
[----:B------:R-:W-:Y:S01]  /*0140*/  VIADD R8, R7, UR4 ;  /* 0x0000000407087c36 */ /* 0x000fe20008000000 */
[----:B--2---:R-:W-:Y:S01]  /*0150*/  ULEA UR7, UR6, UR5, 0x18 ;  /* 0x0000000506077291 */ /* 0x004fe2000f8ec0ff */
[C---:B------:R-:W-:Y:S01]  /*0160*/  IMAD R16, R13.reuse, UR4, R0 ;  /* 0x000000040d107c24 */ /* 0x040fe2000f8e0200 */
[----:B------:R-:W-:Y:S01]  /*0170*/  UIADD3 UR5, UPT, UPT, UR5, 0x1000, URZ ;  /* 0x0000100005057890 */ /* 0x000fe2000fffe0ff */
[----:B------:R-:W-:Y:S01]  /*0180*/  IMAD R0, R6, 0x20, R7 ;  /* 0x0000002006007824 */ /* 0x000fe200078e0207 */
[----:B------:R-:W-:Y:S01]  /*0190*/  LEA R11, R13, R8, 0x5 ;  /* 0x000000080d0b7211 */ /* 0x000fe200078e28ff */
[----:B------:R-:W-:Y:S01]  /*01a0*/  VIADD R16, R16, 0x20 ;  /* 0x0000002010107836 */ /* 0x000fe20000000000 */
[----:B------:R-:W-:Y:S02]  /*01b0*/  ULEA UR5, UR6, UR5, 0x18 ;  /* 0x0000000506057291 */ /* 0x000fe4000f8ec0ff */
[----:B------:R-:W-:Y:S01]  /*01c0*/  LEA R8, R0, UR7, 0x2 ;  /* 0x0000000700087c11 */ /* 0x000fe2000f8e10ff */
[----:B------:R-:W-:-:S02]  /*01d0*/  IMAD R11, R6, R13, R11 ;  /* 0x0000000d060b7224 */ /* 0x000fc400078e020b */
[----:B------:R-:W-:Y:S01]  /*01e0*/  IMAD R13, R13, R13, RZ ;  /* 0x0000000d0d0d7224 */ /* 0x000fe200078e02ff */
[----:B------:R-:W-:Y:S01]  /*01f0*/  LEA R9, R0, UR5, 0x2 ;  /* 0x0000000500097c11 */ /* 0x000fe2000f8e10ff */
[----:B---3--:R-:W-:-:S04]  /*0200*/  IMAD.WIDE R4, R16, 0x4, R4 ;  /* 0x0000000410047825 */ /* 0x008fc800078e0204 */
[----:B----4-:R-:W-:Y:S01]  /*0210*/  IMAD.WIDE R2, R11, 0x4, R2 ;  /* 0x000000040b027825 */ /* 0x010fe200078e0202 */
[----:B-1----:R-:W-:Y:S06]  /*0220*/  @!P0 BRA `(.L_x_0) ;  /* 0x0000000800408947 */ /* 0x002fec0003800000 */
[----:B------:R-:W-:-:S04]  /*0230*/  LOP3.LUT R12, R12, 0xfffffffc, RZ, 0xc0, !PT ;  /* 0xfffffffc0c0c7812 */ /* 0x000fc800078ec0ff */
[----:B------:R-:W-:-:S04]  /*0240*/  IADD3 R12, PT, PT, -R12, RZ, RZ ;  /* 0x000000ff0c0c7210 */ /* 0x000fc80007ffe1ff */
[----:B------:R-:W-:-:S13]  /*0250*/  ISETP.GE.AND P0, PT, R12, RZ, PT ;  /* 0x000000ff0c00720c */ /* 0x000fda0003f06270 */
[----:B------:R-:W-:Y:S05]  /*0260*/  @P0 BRA `(.L_x_1) ;  /* 0x0000000400d40947 */ /* 0x000fea0003800000 */
[----:B------:R-:W-:Y:S01]  /*0270*/  IMAD.MOV R14, RZ, RZ, -R12 ;  /* 0x000000ffff0e7224 */ /* 0x000fe200078e0a0c */
[----:B------:R-:W-:-:S04]  /*0280*/  PLOP3.LUT P0, PT, PT, PT, PT, 0x80, 0x8 ;  /* 0x000000000008781c */ /* 0x000fc80003f0f070 */
[----:B------:R-:W-:-:S13]  /*0290*/  ISETP.GT.AND P1, PT, R14, 0xc, PT ;  /* 0x0000000c0e00780c */ /* 0x000fda0003f24270 */
[----:B------:R-:W-:Y:S05]  /*02a0*/  @!P1 BRA `(.L_x_2) ;  /* 0x00000004001c9947 */ /* 0x000fea0003800000 */
[----:B------:R-:W-:Y:S02]  /*02b0*/  PLOP3.LUT P0, PT, PT, PT, PT, 0x8, 0x80 ;  /* 0x000000000080781c */ /* 0x000fe40003f0e170 */
[----:B------:R-:W-:-:S13]  /*02c0*/  ISETP.GE.AND P1, PT, R16, R13, PT ;  /* 0x0000000d1000720c */ /* 0x000fda0003f26270 */
.L_x_3:
[----:B------:R-:W2:Y:S01]  /*02d0*/  @!P1 LDG.E R15, desc[UR8][R4.64] ;  /* 0x00000008040f9981 */ /* 0x000ea2000c1e1900 */
[----:B------:R-:W-:-:S13]  /*02e0*/  ISETP.GE.AND P2, PT, R11, R13, PT ;  /* 0x0000000d0b00720c */ /* 0x000fda0003f46270 */
[----:B------:R-:W3:Y:S04]  /*02f0*/  @!P2 LDG.E R18, desc[UR8][R2.64] ;  /* 0x000000080212a981 */ /* 0x000ee8000c1e1900 */
[----:B------:R-:W4:Y:S04]  /*0300*/  @!P2 LDG.E R20, desc[UR8][R2.64] ;  /* 0x000000080214a981 */ /* 0x000f28000c1e1900 */
[----:B------:R-:W5:Y:S04]  /*0310*/  @!P2 LDG.E R22, desc[UR8][R2.64] ;  /* 0x000000080216a981 */ /* 0x000f68000c1e1900 */
[----:B------:R-:W5:Y:S04]  /*0320*/  @!P2 LDG.E R14, desc[UR8][R2.64] ;  /* 0x00000008020ea981 */ /* 0x000f68000c1e1900 */
[----:B------:R-:W5:Y:S04]  /*0330*/  @!P2 LDG.E R24, desc[UR8][R2.64] ;  /* 0x000000080218a981 */ /* 0x000f68000c1e1900 */
[----:B------:R-:W5:Y:S04]  /*0340*/  @!P2 LDG.E R26, desc[UR8][R2.64] ;  /* 0x00000008021aa981 */ /* 0x000f68000c1e1900 */
[----:B------:R-:W5:Y:S04]  /*0350*/  @!P2 LDG.E R28, desc[UR8][R2.64] ;  /* 0x00000008021ca981 */ /* 0x000f68000c1e1900 */
[----:B--2---:R0:W-:Y:S01]  /*0360*/  @!P1 STS [R8], R15 ;  /* 0x0000000f08009388 */ /* 0x0041e20000000800 */
[----:B------:R-:W-:-:S13]  /*0370*/  ISETP.GE.AND P1, PT, R16, R13, PT ;  /* 0x0000000d1000720c */ /* 0x000fda0003f26270 */
[----:B------:R-:W2:Y:S04]  /*0380*/  @!P1 LDG.E R17, desc[UR8][R4.64] ;  /* 0x0000000804119981 */ /* 0x000ea8000c1e1900 */
[----:B------:R-:W5:Y:S04]  /*0390*/  @!P1 LDG.E R19, desc[UR8][R4.64] ;  /* 0x0000000804139981 */ /* 0x000f68000c1e1900 */
[----:B------:R-:W5:Y:S04]  /*03a0*/  @!P1 LDG.E R21, desc[UR8][R4.64] ;  /* 0x0000000804159981 */ /* 0x000f68000c1e1900 */
[----:B0-----:R-:W5:Y:S04]  /*03b0*/  @!P1 LDG.E R15, desc[UR8][R4.64] ;  /* 0x00000008040f9981 */ /* 0x001f68000c1e1900 */
[----:B------:R-:W5:Y:S04]  /*03c0*/  @!P1 LDG.E R23, desc[UR8][R4.64] ;  /* 0x0000000804179981 */ /* 0x000f68000c1e1900 */
[----:B---3--:R0:W-:Y:S04]  /*03d0*/  @!P2 STS [R9], R18 ;  /* 0x000000120900a388 */ /* 0x0081e80000000800 */
[----:B------:R-:W3:Y:S04]  /*03e0*/  @!P1 LDG.E R25, desc[UR8][R4.64] ;  /* 0x0000000804199981 */ /* 0x000ee8000c1e1900 */
[----:B0-----:R-:W3:Y:S04]  /*03f0*/  @!P2 LDG.E R18, desc[UR8][R2.64] ;  /* 0x000000080212a981 */ /* 0x001ee8000c1e1900 */
[----:B--2---:R0:W-:Y:S04]  /*0400*/  @!P1 STS [R8], R17 ;  /* 0x0000001108009388 */ /* 0x0041e80000000800 */
[----:B----4-:R1:W-:Y:S04]  /*0410*/  @!P2 STS [R9], R20 ;  /* 0x000000140900a388 */ /* 0x0103e80000000800 */
[----:B-----5:R2:W-:Y:S04]  /*0420*/  @!P1 STS [R8], R19 ;  /* 0x0000001308009388 */ /* 0x0205e80000000800 */
[----:B0-----:R-:W4:Y:S04]  /*0430*/  @!P1 LDG.E R17, desc[UR8][R4.64] ;  /* 0x0000000804119981 */ /* 0x001f28000c1e1900 */
[----:B-1----:R-:W5:Y:S04]  /*0440*/  @!P2 LDG.E R20, desc[UR8][R2.64] ;  /* 0x000000080214a981 */ /* 0x002f68000c1e1900 */
[----:B------:R0:W-:Y:S04]  /*0450*/  @!P2 STS [R9], R22 ;  /* 0x000000160900a388 */ /* 0x0001e80000000800 */
[----:B--2---:R-:W2:Y:S04]  /*0460*/  @!P1 LDG.E R19, desc[UR8][R4.64] ;  /* 0x0000000804139981 */ /* 0x004ea8000c1e1900 */
[----:B------:R1:W-:Y:S04]  /*0470*/  @!P1 STS [R8], R21 ;  /* 0x0000001508009388 */ /* 0x0003e80000000800 */
[----:B0-----:R-:W2:Y:S04]  /*0480*/  @!P2 LDG.E R22, desc[UR8][R2.64] ;  /* 0x000000080216a981 */ /* 0x001ea8000c1e1900 */
[----:B-1----:R-:W2:Y:S04]  /*0490*/  @!P1 LDG.E R21, desc[UR8][R4.64] ;  /* 0x0000000804159981 */ /* 0x002ea8000c1e1900 */
[----:B------:R-:W-:Y:S04]  /*04a0*/  @!P2 STS [R9], R14 ;  /* 0x0000000e0900a388 */ /* 0x000fe80000000800 */
[----:B------:R0:W-:Y:S04]  /*04b0*/  @!P1 STS [R8], R15 ;  /* 0x0000000f08009388 */ /* 0x0001e80000000800 */
[----:B------:R-:W-:Y:S04]  /*04c0*/  @!P2 STS [R9], R24 ;  /* 0x000000180900a388 */ /* 0x000fe80000000800 */
[----:B------:R1:W-:Y:S04]  /*04d0*/  @!P1 STS [R8], R23 ;  /* 0x0000001708009388 */ /* 0x0003e80000000800 */
[----:B0-----:R-:W2:Y:S04]  /*04e0*/  @!P1 LDG.E R15, desc[UR8][R4.64] ;  /* 0x00000008040f9981 */ /* 0x001ea8000c1e1900 */
[----:B------:R-:W2:Y:S04]  /*04f0*/  @!P2 LDG.E R14, desc[UR8][R2.64] ;  /* 0x00000008020ea981 */ /* 0x000ea8000c1e1900 */
[----:B------:R-:W-:Y:S04]  /*0500*/  @!P2 STS [R9], R26 ;  /* 0x0000001a0900a388 */ /* 0x000fe80000000800 */
[----:B-1----:R-:W2:Y:S04]  /*0510*/  @!P1 LDG.E R23, desc[UR8][R4.64] ;  /* 0x0000000804179981 */ /* 0x002ea8000c1e1900 */
[----:B---3--:R0:W-:Y:S04]  /*0520*/  @!P1 STS [R8], R25 ;  /* 0x0000001908009388 */ /* 0x0081e80000000800 */
[----:B------:R-:W3:Y:S04]  /*0530*/  @!P2 LDG.E R24, desc[UR8][R2.64] ;  /* 0x000000080218a981 */ /* 0x000ee8000c1e1900 */
[----:B------:R1:W-:Y:S04]  /*0540*/  @!P2 STS [R9], R18 ;  /* 0x000000120900a388 */ /* 0x0003e80000000800 */
[----:B0-----:R-:W3:Y:S04]  /*0550*/  @!P1 LDG.E R25, desc[UR8][R4.64] ;  /* 0x0000000804199981 */ /* 0x001ee8000c1e1900 */
[----:B------:R-:W3:Y:S04]  /*0560*/  @!P2 LDG.E R26, desc[UR8][R2.64] ;  /* 0x00000008021aa981 */ /* 0x000ee8000c1e1900 */
[----:B-1----:R-:W3:Y:S04]  /*0570*/  @!P2 LDG.E R18, desc[UR8][R2.64] ;  /* 0x000000080212a981 */ /* 0x002ee8000c1e1900 */
[----:B----4-:R0:W-:Y:S04]  /*0580*/  @!P1 STS [R8], R17 ;  /* 0x0000001108009388 */ /* 0x0101e80000000800 */
[----:B-----5:R1:W-:Y:S04]  /*0590*/  @!P2 STS [R9], R20 ;  /* 0x000000140900a388 */ /* 0x0203e80000000800 */
[----:B0-----:R-:W4:Y:S04]  /*05a0*/  @!P1 LDG.E R17, desc[UR8][R4.64] ;  /* 0x0000000804119981 */ /* 0x001f28000c1e1900 */
[----:B--2---:R0:W-:Y:S04]  /*05b0*/  @!P1 STS [R8], R19 ;  /* 0x0000001308009388 */ /* 0x0041e80000000800 */
[----:B-1----:R-:W2:Y:S04]  /*05c0*/  @!P2 LDG.E R20, desc[UR8][R2.64] ;  /* 0x000000080214a981 */ /* 0x002ea8000c1e1900 */
[----:B------:R1:W-:Y:S04]  /*05d0*/  @!P2 STS [R9], R22 ;  /* 0x000000160900a388 */ /* 0x0003e80000000800 */
[----:B0-----:R-:W5:Y:S04]  /*05e0*/  @!P1 LDG.E R19, desc[UR8][R4.64] ;  /* 0x0000000804139981 */ /* 0x001f68000c1e1900 */
[----:B------:R0:W-:Y:S04]  /*05f0*/  @!P1 STS [R8], R21 ;  /* 0x0000001508009388 */ /* 0x0001e80000000800 */
[----:B-1----:R-:W5:Y:S04]  /*0600*/  @!P2 LDG.E R22, desc[UR8][R2.64] ;  /* 0x000000080216a981 */ /* 0x002f68000c1e1900 */
[----:B0-----:R-:W5:Y:S04]  /*0610*/  @!P1 LDG.E R21, desc[UR8][R4.64] ;  /* 0x0000000804159981 */ /* 0x001f68000c1e1900 */
[----:B------:R0:W-:Y:S04]  /*0620*/  @!P2 STS [R9], R28 ;  /* 0x0000001c0900a388 */ /* 0x0001e80000000800 */
[----:B------:R0:W-:Y:S04]  /*0630*/  @!P1 STS [R8], R15 ;  /* 0x0000000f08009388 */ /* 0x0001e80000000800 */
[----:B------:R0:W-:Y:S04]  /*0640*/  @!P2 STS [R9], R14 ;  /* 0x0000000e0900a388 */ /* 0x0001e80000000800 */
[----:B------:R0:W-:Y:S01]  /*0650*/  @!P1 STS [R8], R23 ;  /* 0x0000001708009388 */ /* 0x0001e20000000800 */
[----:B------:R-:W-:-:S03]  /*0660*/  IADD3 R12, PT, PT, R12, 0x10, RZ ;  /* 0x000000100c0c7810 */ /* 0x000fc60007ffe0ff */
[----:B---3--:R0:W-:Y:S04]  /*0670*/  @!P2 STS [R9], R24 ;  /* 0x000000180900a388 */ /* 0x0081e80000000800 */
[----:B------:R0:W-:Y:S04]  /*0680*/  @!P1 STS [R8], R25 ;  /* 0x0000001908009388 */ /* 0x0001e80000000800 */
[----:B------:R0:W-:Y:S04]  /*0690*/  @!P2 STS [R9], R18 ;  /* 0x000000120900a388 */ /* 0x0001e80000000800 */
[----:B----4-:R0:W-:Y:S04]  /*06a0*/  @!P1 STS [R8], R17 ;  /* 0x0000001108009388 */ /* 0x0101e80000000800 */
[----:B--2---:R0:W-:Y:S04]  /*06b0*/  @!P2 STS [R9], R20 ;  /* 0x000000140900a388 */ /* 0x0041e80000000800 */
[----:B-----5:R0:W-:Y:S04]  /*06c0*/  @!P1 STS [R8], R19 ;  /* 0x0000001308009388 */ /* 0x0201e80000000800 */
[----:B------:R0:W-:Y:S04]  /*06d0*/  @!P2 STS [R9], R22 ;  /* 0x000000160900a388 */ /* 0x0001e80000000800 */
[----:B------:R0:W-:Y:S04]  /*06e0*/  @!P1 STS [R8], R21 ;  /* 0x0000001508009388 */ /* 0x0001e80000000800 */
[----:B------:R0:W-:Y:S01]  /*06f0*/  @!P2 STS [R9], R26 ;  /* 0x0000001a0900a388 */ /* 0x0001e20000000800 */
[----:B------:R-:W-:-:S13]  /*0700*/  ISETP.GE.AND P2, PT, R12, -0xc, PT ;  /* 0xfffffff40c00780c */ /* 0x000fda0003f46270 */
[----:B0-----:R-:W-:Y:S05]  /*0710*/  @!P2 BRA `(.L_x_3) ;  /* 0xfffffff800eca947 */ /* 0x001fea000383ffff */
.L_x_2:
[----:B------:R-:W-:-:S04]  /*0720*/  IADD3 R14, PT, PT, -R12, RZ, RZ ;  /* 0x000000ff0c0e7210 */ /* 0x000fc80007ffe1ff */
[----:B------:R-:W-:-:S13]  /*0730*/  ISETP.GT.AND P1, PT, R14, 0x4, PT ;  /* 0x000000040e00780c */ /* 0x000fda0003f24270 */
[----:B------:R-:W-:Y:S05]  /*0740*/  @!P1 BRA `(.L_x_4) ;  /* 0x0000000000949947 */ /* 0x000fea0003800000 */
[-C--:B------:R-:W-:Y:S02]  /*0750*/  ISETP.GE.AND P0, PT, R16, R13.reuse, PT ;  /* 0x0000000d1000720c */ /* 0x080fe40003f06270 */
[----:B------:R-:W-:-:S11]  /*0760*/  ISETP.GE.AND P1, PT, R11, R13, PT ;  /* 0x0000000d0b00720c */ /* 0x000fd60003f26270 */
[----:B------:R-:W2:Y:S04]  /*0770*/  @!P0 LDG.E R15, desc[UR8][R4.64] ;  /* 0x00000008040f8981 */ /* 0x000ea8000c1e1900 */
[----:B------:R-:W3:Y:S04]  /*0780*/  @!P1 LDG.E R14, desc[UR8][R2.64] ;  /* 0x00000008020e9981 */ /* 0x000ee8000c1e1900 */
[----:B------:R-:W4:Y:S04]  /*0790*/  @!P0 LDG.E R17, desc[UR8][R4.64] ;  /* 0x0000000804118981 */ /* 0x000f28000c1e1900 */
[----:B------:R-:W5:Y:S04]  /*07a0*/  @!P1 LDG.E R18, desc[UR8][R2.64] ;  /* 0x0000000802129981 */ /* 0x000f68000c1e1900 */
        /* <DEDUP_REMOVED lines=9> */
[----:B--2---:R0:W-:Y:S04]  /*0840*/  @!P0 STS [R8], R15 ;  /* 0x0000000f08008388 */ /* 0x0041e80000000800 */
[----:B---3--:R1:W-:Y:S04]  /*0850*/  @!P1 STS [R9], R14 ;  /* 0x0000000e09009388 */ /* 0x0083e80000000800 */
[----:B----4-:R2:W-:Y:S04]  /*0860*/  @!P0 STS [R8], R17 ;  /* 0x0000001108008388 */ /* 0x0105e80000000800 */
[----:B0-----:R-:W3:Y:S04]  /*0870*/  @!P0 LDG.E R15, desc[UR8][R4.64] ;  /* 0x00000008040f8981 */ /* 0x001ee8000c1e1900 */
[----:B-1----:R-:W4:Y:S04]  /*0880*/  @!P1 LDG.E R14, desc[UR8][R2.64] ;  /* 0x00000008020e9981 */ /* 0x002f28000c1e1900 */
[----:B--2---:R-:W2:Y:S04]  /*0890*/  @!P0 LDG.E R17, desc[UR8][R4.64] ;  /* 0x0000000804118981 */ /* 0x004ea8000c1e1900 */
[----:B-----5:R0:W-:Y:S04]  /*08a0*/  @!P1 STS [R9], R18 ;  /* 0x0000001209009388 */ /* 0x0201e80000000800 */
[----:B------:R0:W-:Y:S04]  /*08b0*/  @!P0 STS [R8], R19 ;  /* 0x0000001308008388 */ /* 0x0001e80000000800 */
[----:B------:R0:W-:Y:S04]  /*08c0*/  @!P1 STS [R9], R20 ;  /* 0x0000001409009388 */ /* 0x0001e80000000800 */
[----:B------:R0:W-:Y:S04]  /*08d0*/  @!P0 STS [R8], R21 ;  /* 0x0000001508008388 */ /* 0x0001e80000000800 */
[----:B------:R0:W-:Y:S04]  /*08e0*/  @!P1 STS [R9], R22 ;  /* 0x0000001609009388 */ /* 0x0001e80000000800 */
[----:B------:R0:W-:Y:S04]  /*08f0*/  @!P0 STS [R8], R23 ;  /* 0x0000001708008388 */ /* 0x0001e80000000800 */
[----:B------:R0:W-:Y:S04]  /*0900*/  @!P1 STS [R9], R24 ;  /* 0x0000001809009388 */ /* 0x0001e80000000800 */
[----:B------:R0:W-:Y:S04]  /*0910*/  @!P0 STS [R8], R25 ;  /* 0x0000001908008388 */ /* 0x0001e80000000800 */
[----:B------:R0:W-:Y:S01]  /*0920*/  @!P1 STS [R9], R26 ;  /* 0x0000001a09009388 */ /* 0x0001e20000000800 */
[----:B------:R-:W-:-:S05]  /*0930*/  VIADD R12, R12, 0x4 ;  /* 0x000000040c0c7836 */ /* 0x000fca0000000000 */
[----:B------:R-:W-:Y:S01]  /*0940*/  IADD3 R12, PT, PT, R12, 0x4, RZ ;  /* 0x000000040c0c7810 */ /* 0x000fe20007ffe0ff */
[----:B---3--:R0:W-:Y:S04]  /*0950*/  @!P0 STS [R8], R15 ;  /* 0x0000000f08008388 */ /* 0x0081e80000000800 */
[----:B----4-:R0:W-:Y:S04]  /*0960*/  @!P1 STS [R9], R14 ;  /* 0x0000000e09009388 */ /* 0x0101e80000000800 */
[----:B--2---:R0:W-:Y:S04]  /*0970*/  @!P0 STS [R8], R17 ;  /* 0x0000001108008388 */ /* 0x0041e80000000800 */
[----:B------:R0:W-:Y:S01]  /*0980*/  @!P1 STS [R9], R28 ;  /* 0x0000001c09009388 */ /* 0x0001e20000000800 */
[----:B------:R-:W-:-:S13]  /*0990*/  PLOP3.LUT P0, PT, PT, PT, PT, 0x8, 0x80 ;  /* 0x000000000080781c */ /* 0x000fda0003f0e170 */
.L_x_4:
[----:B------:R-:W-:-:S13]  /*09a0*/  ISETP.NE.OR P0, PT, R12, RZ, P0 ;  /* 0x000000ff0c00720c */ /* 0x000fda0000705670 */
[----:B------:R-:W-:Y:S05]  /*09b0*/  @!P0 BRA `(.L_x_0) ;  /* 0x00000000005c8947 */ /* 0x000fea0003800000 */
.L_x_1:
[----:B------:R-:W-:-:S13]  /*09c0*/  ISETP.GE.AND P3, PT, R11, R13, PT ;  /* 0x0000000d0b00720c */ /* 0x000fda0003f66270 */
[----:B0-----:R0:W5:Y:S04]  /*09d0*/  @!P3 LDG.E R14, desc[UR8][R2.64] ;  /* 0x00000008020eb981 */ /* 0x001168000c1e1900 */
[----:B------:R0:W5:Y:S04]  /*09e0*/  @!P3 LDG.E R18, desc[UR8][R2.64] ;  /* 0x000000080212b981 */ /* 0x000168000c1e1900 */
[----:B------:R0:W5:Y:S04]  /*09f0*/  @!P3 LDG.E R20, desc[UR8][R2.64] ;  /* 0x000000080214b981 */ /* 0x000168000c1e1900 */
[----:B------:R0:W5:Y:S01]  /*0a00*/  @!P3 LDG.E R22, desc[UR8][R2.64] ;  /* 0x000000080216b981 */ /* 0x000162000c1e1900 */
[----:B------:R-:W-:-:S02]  /*0a10*/  ISETP.GE.AND P0, PT, R16, R13, PT ;  /* 0x0000000d1000720c */ /* 0x000fc40003f06270 */
[----:B------:R-:W-:-:S13]  /*0a20*/  ISETP.GE.AND P1, PT, R16, R13, PT ;  /* 0x0000000d1000720c */ /* 0x000fda0003f26270 */
.L_x_5:
[----:B-1----:R-:W2:Y:S04]  /*0a30*/  @!P0 LDG.E R15, desc[UR8][R4.64] ;  /* 0x00000008040f8981 */ /* 0x002ea8000c1e1900 */
[----:B--2---:R1:W-:Y:S01]  /*0a40*/  @!P0 STS [R8], R15 ;  /* 0x0000000f08008388 */ /* 0x0043e20000000800 */
[----:B------:R-:W-:-:S13]  /*0a50*/  PLOP3.LUT P0, PT, P1, PT, PT, 0x80, 0x8 ;  /* 0x000000000008781c */ /* 0x000fda0000f0f070 */
[----:B------:R-:W2:Y:S04]  /*0a60*/  @!P0 LDG.E R17, desc[UR8][R4.64] ;  /* 0x0000000804118981 */ /* 0x000ea8000c1e1900 */
[----:B------:R-:W3:Y:S04]  /*0a70*/  @!P0 LDG.E R19, desc[UR8][R4.64] ;  /* 0x0000000804138981 */ /* 0x000ee8000c1e1900 */
[----:B------:R-:W4:Y:S01]  /*0a80*/  @!P0 LDG.E R21, desc[UR8][R4.64] ;  /* 0x0000000804158981 */ /* 0x000f22000c1e1900 */
[----:B------:R-:W-:-:S03]  /*0a90*/  IADD3 R12, PT, PT, R12, 0x4, RZ ;  /* 0x000000040c0c7810 */ /* 0x000fc60007ffe0ff */
[----:B-----5:R1:W-:Y:S01]  /*0aa0*/  @!P3 STS [R9], R14 ;  /* 0x0000000e0900b388 */ /* 0x0203e20000000800 */
[----:B------:R-:W-:-:S03]  /*0ab0*/  ISETP.NE.AND P2, PT, R12, RZ, PT ;  /* 0x000000ff0c00720c */ /* 0x000fc60003f45270 */
[----:B--2---:R1:W-:Y:S04]  /*0ac0*/  @!P0 STS [R8], R17 ;  /* 0x0000001108008388 */ /* 0x0043e80000000800 */
[----:B------:R1:W-:Y:S04]  /*0ad0*/  @!P3 STS [R9], R18 ;  /* 0x000000120900b388 */ /* 0x0003e80000000800 */
[----:B---3--:R1:W-:Y:S04]  /*0ae0*/  @!P0 STS [R8], R19 ;  /* 0x0000001308008388 */ /* 0x0083e80000000800 */
[----:B------:R1:W-:Y:S04]  /*0af0*/  @!P3 STS [R9], R20 ;  /* 0x000000140900b388 */ /* 0x0003e80000000800 */
[----:B----4-:R1:W-:Y:S04]  /*0b00*/  @!P0 STS [R8], R21 ;  /* 0x0000001508008388 */ /* 0x0103e80000000800 */
[----:B------:R1:W-:Y:S01]  /*0b10*/  @!P3 STS [R9], R22 ;  /* 0x000000160900b388 */ /* 0x0003e20000000800 */
[----:B------:R-:W-:Y:S05]  /*0b20*/  @P2 BRA `(.L_x_5) ;  /* 0xfffffffc00c02947 */ /* 0x000fea000383ffff */
.L_x_0:
[----:B------:R-:W-:Y:S02]  /*0b30*/  ISETP.NE.AND P2, PT, R10, RZ, PT ;  /* 0x000000ff0a00720c */ /* 0x000fe40003f45270 */
[----:B------:R-:W-:Y:S02]  /*0b40*/  ISETP.NE.AND P0, PT, R6, RZ, PT ;  /* 0x000000ff0600720c */ /* 0x000fe40003f05270 */
[C---:B------:R-:W-:Y:S02]  /*0b50*/  LOP3.LUT P1, RZ, R7.reuse, 0x3e0, R6, 0xc8, !PT ;  /* 0x000003e007ff7812 */ /* 0x040fe4000782c806 */
[----:B------:R-:W-:-:S07]  /*0b60*/  ISETP.GT.U32.OR P0, PT, R7, 0x1f, P0 ;  /* 0x0000001f0700780c */ /* 0x000fce0000704470 */
[----:B------:R-:W-:Y:S06]  /*0b70*/  @!P2 BRA `(.L_x_6) ;  /* 0x000000000028a947 */ /* 0x000fec0003800000 */
[-C--:B------:R-:W-:Y:S02]  /*0b80*/  ISETP.GE.AND P3, PT, R16, R13.reuse, PT ;  /* 0x0000000d1000720c */ /* 0x080fe40003f66270 */
[----:B------:R-:W-:-:S11]  /*0b90*/  ISETP.GE.AND P4, PT, R11, R13, PT ;  /* 0x0000000d0b00720c */ /* 0x000fd60003f86270 */
[----:B------:R2:W5:Y:S04]  /*0ba0*/  @!P3 LDG.E R5, desc[UR8][R4.64] ;  /* 0x000000080405b981 */ /* 0x000568000c1e1900 */
[----:B0-----:R2:W5:Y:S01]  /*0bb0*/  @!P4 LDG.E R2, desc[UR8][R2.64] ;  /* 0x000000080202c981 */ /* 0x001562000c1e1900 */
[----:B------:R-:W-:-:S07]  /*0bc0*/  IMAD.MOV R10, RZ, RZ, -R10 ;  /* 0x000000ffff0a7224 */ /* 0x000fce00078e0a0a */
.L_x_7:
[----:B-----5:R3:W-:Y:S01]  /*0bd0*/  @!P3 STS [R8], R5 ;  /* 0x000000050800b388 */ /* 0x0207e20000000800 */
[----:B------:R-:W-:-:S03]  /*0be0*/  IADD3 R10, PT, PT, R10, 0x1, RZ ;  /* 0x000000010a0a7810 */ /* 0x000fc60007ffe0ff */
[----:B------:R3:W-:Y:S01]  /*0bf0*/  @!P4 STS [R9], R2 ;  /* 0x000000020900c388 */ /* 0x0007e20000000800 */
[----:B------:R-:W-:-:S13]  /*0c00*/  ISETP.NE.AND P2, PT, R10, RZ, PT ;  /* 0x000000ff0a00720c */ /* 0x000fda0003f45270 */
[----:B---3--:R-:W-:Y:S05]  /*0c10*/  @P2 BRA `(.L_x_7) ;  /* 0xfffffffc00ec2947 */ /* 0x008fea000383ffff */
.L_x_6:
[----:B------:R-:W-:Y:S06]  /*0c20*/  BAR.SYNC.DEFER_BLOCKING 0x0 ;  /* 0x0000000000007b1d */ /* 0x000fec0000010000 */
[----:B------:R-:W-:Y:S04]  /*0c30*/  BSSY.RECONVERGENT B0, `(.L_x_8) ;  /* 0x0000058000007945 */ /* 0x000fe80003800200 */
[----:B------:R-:W-:Y:S05]  /*0c40*/  @P0 BRA `(.L_x_9) ;  /* 0x0000000400580947 */ /* 0x000fea0003800000 */
[----:B------:R-:W3:Y:S01]  /*0c50*/  S2UR UR6, SR_CgaCtaId ;  /* 0x00000000000679c3 */ /* 0x000ee20000008800 */
[----:B------:R-:W-:Y:S02]  /*0c60*/  UMOV UR4, 0x400 ;  /* 0x0000040000047882 */ /* 0x000fe40000000000 */
[----:B------:R-:W-:-:S04]  /*0c70*/  UIADD3 UR4, UPT, UPT, UR4, 0x2000, URZ ;  /* 0x0000200004047890 */ /* 0x000fc8000fffe0ff */
[----:B---3--:R-:W-:Y:S02]  /*0c80*/  ULEA UR4, UR6, UR4, 0x18 ;  /* 0x0000000406047291 */ /* 0x008fe4000f8ec0ff */
[----:B------:R-:W-:-:S04]  /*0c90*/  UIADD3 UR6, UPT, UPT, UR7, 0x40, URZ ;  /* 0x0000004007067890 */ /* 0x000fc8000fffe0ff */
[----:B0-----:R-:W-:Y:S01]  /*0ca0*/  LEA R2, R7, UR4, 0x7 ;  /* 0x0000000407027c11 */ /* 0x001fe2000f8e38ff */
[----:B------:R-:W-:-:S07]  /*0cb0*/  UMOV UR4, 0x800 ;  /* 0x0000080000047882 */ /* 0x000fce0000000000 */
.L_x_10:
[----:B--2---:R-:W-:Y:S01]  /*0cc0*/  MOV R3, UR4 ;  /* 0x0000000400037c02 */ /* 0x004fe20008000f00 */
[----:B------:R-:W-:Y:S04]  /*0cd0*/  LDS R13, [R2+UR4+-0x800] ;  /* 0xfff80004020d7984 */ /* 0x000fe80008000800 */
[----:B-1----:R-:W-:Y:S04]  /*0ce0*/  LDS.128 R8, [UR6+-0x40] ;  /* 0xffffc006ff087984 */ /* 0x002fe80008000c00 */
[----:B------:R-:W0:Y:S04]  /*0cf0*/  LDS R12, [R3+UR5+-0x800] ;  /* 0xfff80005030c7984 */ /* 0x000e280008000800 */
[----:B------:R-:W1:Y:S04]  /*0d00*/  LDS R17, [R3+UR5+-0x780] ;  /* 0xfff8800503117984 */ /* 0x000e680008000800 */
[----:B------:R-:W2:Y:S04]  /*0d10*/  LDS R22, [R3+UR5+-0x700] ;  /* 0xfff9000503167984 */ /* 0x000ea80008000800 */
[----:B------:R-:W3:Y:S04]  /*0d20*/  LDS R20, [R3+UR5+-0x680] ;  /* 0xfff9800503147984 */ /* 0x000ee80008000800 */
[----:B------:R-:W-:Y:S04]  /*0d30*/  LDS.128 R4, [UR6+-0x30] ;  /* 0xffffd006ff047984 */ /* 0x000fe80008000c00 */
[----:B------:R-:W4:Y:S04]  /*0d40*/  LDS R19, [R3+UR5+-0x600] ;  /* 0xfffa000503137984 */ /* 0x000f280008000800 */
[----:B------:R-:W5:Y:S04]  /*0d50*/  LDS R26, [R3+UR5+-0x580] ;  /* 0xfffa8005031a7984 */ /* 0x000f680008000800 */
[----:B------:R-:W5:Y:S04]  /*0d60*/  LDS R25, [R3+UR5+-0x500] ;  /* 0xfffb000503197984 */ /* 0x000f680008000800 */
[----:B------:R-:W5:Y:S04]  /*0d70*/  LDS R18, [R3+UR5+-0x480] ;  /* 0xfffb800503127984 */ /* 0x000f680008000800 */
[----:B------:R-:W-:Y:S01]  /*0d80*/  LDS R23, [R3+UR5+-0x400] ;  /* 0xfffc000503177984 */ /* 0x000fe20008000800 */
[----:B0-----:R-:W-:-:S03]  /*0d90*/  FFMA R8, R8, R12, R13 ;  /* 0x0000000c08087223 */ /* 0x001fc6000000000d */
[----:B------:R-:W-:Y:S01]  /*0da0*/  LDS R24, [R3+UR5+-0x380] ;  /* 0xfffc800503187984 */ /* 0x000fe20008000800 */
[----:B-1----:R-:W-:-:S03]  /*0db0*/  FFMA R9, R17, R9, R8 ;  /* 0x0000000911097223 */ /* 0x002fc60000000008 */
[----:B------:R-:W0:Y:S01]  /*0dc0*/  LDS.128 R12, [UR6+-0x20] ;  /* 0xffffe006ff0c7984 */ /* 0x000e220008000c00 */
[----:B--2---:R-:W-:-:S03]  /*0dd0*/  FFMA R9, R22, R10, R9 ;  /* 0x0000000a16097223 */ /* 0x004fc60000000009 */
[----:B------:R-:W1:Y:S01]  /*0de0*/  LDS R17, [R3+UR5+-0x300] ;  /* 0xfffd000503117984 */ /* 0x000e620008000800 */
[----:B---3--:R-:W-:-:S03]  /*0df0*/  FFMA R9, R20, R11, R9 ;  /* 0x0000000b14097223 */ /* 0x008fc60000000009 */
[----:B------:R-:W2:Y:S04]  /*0e00*/  LDS R22, [R3+UR5+-0x280] ;  /* 0xfffd800503167984 */ /* 0x000ea80008000800 */
[----:B------:R-:W-:Y:S01]  /*0e10*/  LDS R20, [R3+UR5+-0x180] ;  /* 0xfffe800503147984 */ /* 0x000fe20008000800 */
[----:B----4-:R-:W-:-:S03]  /*0e20*/  FFMA R21, R4, R19, R9 ;  /* 0x0000001304157223 */ /* 0x010fc60000000009 */
[----:B------:R-:W-:Y:S01]  /*0e30*/  LDS.128 R8, [UR6+-0x10] ;  /* 0xfffff006ff087984 */ /* 0x000fe20008000c00 */
[----:B-----5:R-:W-:-:S03]  /*0e40*/  FFMA R26, R26, R5, R21 ;  /* 0x000000051a1a7223 */ /* 0x020fc60000000015 */
[----:B------:R-:W3:Y:S01]  /*0e50*/  LDS R19, [R3+UR5+-0x200] ;  /* 0xfffe000503137984 */ /* 0x000ee20008000800 */
[----:B------:R-:W-:-:S03]  /*0e60*/  FFMA R25, R25, R6, R26 ;  /* 0x0000000619197223 */ /* 0x000fc6000000001a */
[----:B------:R-:W4:Y:S01]  /*0e70*/  LDS R21, [R3+UR5+-0x100] ;  /* 0xffff000503157984 */ /* 0x000f220008000800 */
[----:B------:R-:W-:-:S03]  /*0e80*/  FFMA R27, R18, R7, R25 ;  /* 0x00000007121b7223 */ /* 0x000fc60000000019 */
[----:B------:R-:W5:Y:S04]  /*0e90*/  LDS R26, [R3+UR5+-0x80] ;  /* 0xffff8005031a7984 */ /* 0x000f680008000800 */
[----:B------:R-:W-:Y:S04]  /*0ea0*/  LDS R25, [R3+UR5] ;  /* 0x0000000503197984 */ /* 0x000fe80008000800 */
[----:B------:R-:W5:Y:S01]  /*0eb0*/  LDS.128 R4, [UR6] ;  /* 0x00000006ff047984 */ /* 0x000f620008000c00 */
[----:B0-----:R-:W-:-:S03]  /*0ec0*/  FFMA R23, R12, R23, R27 ;  /* 0x000000170c177223 */ /* 0x001fc6000000001b */
[----:B------:R-:W0:Y:S01]  /*0ed0*/  LDS R18, [R3+UR5+0x80] ;  /* 0x0000800503127984 */ /* 0x000e220008000800 */
[----:B------:R-:W-:-:S03]  /*0ee0*/  FFMA R24, R24, R13, R23 ;  /* 0x0000000d18187223 */ /* 0x000fc60000000017 */
[----:B------:R-:W0:Y:S01]  /*0ef0*/  LDS R23, [R3+UR5+0x100] ;  /* 0x0001000503177984 */ /* 0x000e220008000800 */
[----:B-1----:R-:W-:-:S03]  /*0f00*/  FFMA R17, R17, R14, R24 ;  /* 0x0000000e11117223 */ /* 0x002fc60000000018 */
[----:B------:R-:W1:Y:S01]  /*0f10*/  LDS R24, [R3+UR5+0x180] ;  /* 0x0001800503187984 */ /* 0x000e620008000800 */
[----:B--2---:R-:W-:-:S03]  /*0f20*/  FFMA R27, R22, R15, R17 ;  /* 0x0000000f161b7223 */ /* 0x004fc60000000011 */
[----:B------:R-:W-:Y:S04]  /*0f30*/  LDS R17, [R3+UR5+0x200] ;  /* 0x0002000503117984 */ /* 0x000fe80008000800 */
[----:B------:R-:W2:Y:S01]  /*0f40*/  LDS.128 R12, [UR6+0x10] ;  /* 0x00001006ff0c7984 */ /* 0x000ea20008000c00 */
[----:B---3--:R-:W-:-:S03]  /*0f50*/  FFMA R19, R8, R19, R27 ;  /* 0x0000001308137223 */ /* 0x008fc6000000001b */
[----:B------:R-:W3:Y:S01]  /*0f60*/  LDS R22, [R3+UR5+0x280] ;  /* 0x0002800503167984 */ /* 0x000ee20008000800 */
[----:B------:R-:W-:-:S03]  /*0f70*/  FFMA R20, R20, R9, R19 ;  /* 0x0000000914147223 */ /* 0x000fc60000000013 */
[----:B------:R-:W3:Y:S01]  /*0f80*/  LDS R19, [R3+UR5+0x300] ;  /* 0x0003000503137984 */ /* 0x000ee20008000800 */
[----:B----4-:R-:W-:-:S03]  /*0f90*/  FFMA R21, R21, R10, R20 ;  /* 0x0000000a15157223 */ /* 0x010fc60000000014 */
[----:B------:R-:W4:Y:S01]  /*0fa0*/  LDS R20, [R3+UR5+0x380] ;  /* 0x0003800503147984 */ /* 0x000f220008000800 */
[----:B-----5:R-:W-:-:S03]  /*0fb0*/  FFMA R11, R26, R11, R21 ;  /* 0x0000000b1a0b7223 */ /* 0x020fc60000000015 */
[----:B------:R-:W-:Y:S01]  /*0fc0*/  LDS R21, [R3+UR5+0x400] ;  /* 0x0004000503157984 */ /* 0x000fe20008000800 */
[----:B------:R-:W-:-:S03]  /*0fd0*/  FFMA R25, R4, R25, R11 ;  /* 0x0000001904197223 */ /* 0x000fc6000000000b */
[----:B------:R-:W5:Y:S01]  /*0fe0*/  LDS.128 R8, [UR6+0x20] ;  /* 0x00002006ff087984 */ /* 0x000f620008000c00 */
[----:B0-----:R-:W-:-:S03]  /*0ff0*/  FFMA R18, R18, R5, R25 ;  /* 0x0000000512127223 */ /* 0x001fc60000000019 */
[----:B------:R-:W0:Y:S01]  /*1000*/  LDS R26, [R3+UR5+0x480] ;  /* 0x00048005031a7984 */ /* 0x000e220008000800 */
[----:B------:R-:W-:-:S03]  /*1010*/  FFMA R23, R23, R6, R18 ;  /* 0x0000000617177223 */ /* 0x000fc60000000012 */
[----:B------:R-:W0:Y:S01]  /*1020*/  LDS R25, [R3+UR5+0x500] ;  /* 0x0005000503197984 */ /* 0x000e220008000800 */
[----:B-1----:R-:W-:-:S03]  /*1030*/  FFMA R27, R24, R7, R23 ;  /* 0x00000007181b7223 */ /* 0x002fc60000000017 */
[----:B------:R-:W1:Y:S04]  /*1040*/  LDS R18, [R3+UR5+0x580] ;  /* 0x0005800503127984 */ /* 0x000e680008000800 */
[----:B------:R-:W-:Y:S01]  /*1050*/  LDS R23, [R3+UR5+0x600] ;  /* 0x0006000503177984 */ /* 0x000fe20008000800 */
[----:B--2---:R-:W-:-:S03]  /*1060*/  FFMA R17, R12, R17, R27 ;  /* 0x000000110c117223 */ /* 0x004fc6000000001b */
[----:B------:R-:W2:Y:S01]  /*1070*/  LDS.128 R4, [UR6+0x30] ;  /* 0x00003006ff047984 */ /* 0x000ea20008000c00 */
[----:B------:R-:W-:Y:S01]  /*1080*/  UIADD3 UR6, UPT, UPT, UR6, 0x80, URZ ;  /* 0x0000008006067890 */ /* 0x000fe2000fffe0ff */
[----:B---3--:R-:W-:Y:S02]  /*1090*/  FFMA R24, R22, R13, R17 ;  /* 0x0000000d16187223 */ /* 0x008fe40000000011 */
[----:B------:R-:W3:Y:S04]  /*10a0*/  LDS R12, [R3+UR5+0x680] ;  /* 0x00068005030c7984 */ /* 0x000ee80008000800 */
[----:B------:R-:W3:Y:S01]  /*10b0*/  LDS R13, [R3+UR5+0x700] ;  /* 0x00070005030d7984 */ /* 0x000ee20008000800 */
[----:B------:R-:W-:-:S03]  /*10c0*/  FFMA R19, R19, R14, R24 ;  /* 0x0000000e13137223 */ /* 0x000fc60000000018 */
[----:B------:R-:W3:Y:S01]  /*10d0*/  LDS R22, [R3+UR5+0x780] ;  /* 0x0007800503167984 */ /* 0x000ee20008000800 */
[----:B----4-:R-:W-:-:S04]  /*10e0*/  FFMA R15, R20, R15, R19 ;  /* 0x0000000f140f7223 */ /* 0x010fc80000000013 */
[----:B-----5:R-:W-:-:S04]  /*10f0*/  FFMA R15, R8, R21, R15 ;  /* 0x00000015080f7223 */ /* 0x020fc8000000000f */
[----:B0-----:R-:W-:-:S04]  /*1100*/  FFMA R26, R26, R9, R15 ;  /* 0x000000091a1a7223 */ /* 0x001fc8000000000f */
[----:B------:R-:W-:-:S04]  /*1110*/  FFMA R25, R25, R10, R26 ;  /* 0x0000000a19197223 */ /* 0x000fc8000000001a */
[----:B-1----:R-:W-:-:S04]  /*1120*/  FFMA R11, R18, R11, R25 ;  /* 0x0000000b120b7223 */ /* 0x002fc80000000019 */
[----:B--2---:R-:W-:-:S04]  /*1130*/  FFMA R11, R4, R23, R11 ;  /* 0x00000017040b7223 */ /* 0x004fc8000000000b */
[----:B---3--:R-:W-:-:S04]  /*1140*/  FFMA R12, R12, R5, R11 ;  /* 0x000000050c0c7223 */ /* 0x008fc8000000000b */
[----:B------:R-:W-:-:S04]  /*1150*/  FFMA R13, R13, R6, R12 ;  /* 0x000000060d0d7223 */ /* 0x000fc8000000000c */
[----:B------:R-:W-:-:S05]  /*1160*/  FFMA R7, R22, R7, R13 ;  /* 0x0000000716077223 */ /* 0x000fca000000000d */
[----:B------:R3:W-:Y:S01]  /*1170*/  STS [R2+UR4+-0x800], R7 ;  /* 0xfff8000702007988 */ /* 0x0007e20008000804 */
[----:B------:R-:W-:-:S04]  /*1180*/  UIADD3 UR4, UPT, UPT, UR4, 0x4, URZ ;  /* 0x0000000404047890 */ /* 0x000fc8000fffe0ff */
[----:B------:R-:W-:-:S09]  /*1190*/  UISETP.NE.AND UP0, UPT, UR4, 0x880, UPT ;  /* 0x000008800400788c */ /* 0x000fd2000bf05270 */
[----:B---3--:R-:W-:Y:S05]  /*11a0*/  BRA.U UP0, `(.L_x_10) ;  /* 0xfffffff900c47547 */ /* 0x008fea000b83ffff */
.L_x_9:
[----:B------:R-:W-:Y:S05]  /*11b0*/  BSYNC.RECONVERGENT B0 ;  /* 0x0000000000007941 */ /* 0x000fea0003800200 */
.L_x_8:
[----:B------:R-:W-:Y:S06]  /*11c0*/  BAR.SYNC.DEFER_BLOCKING 0x0 ;  /* 0x0000000000007b1d */ /* 0x000fec0000010000 */
[----:B------:R-:W-:Y:S05]  /*11d0*/  @P1 EXIT ;  /* 0x000000000000194d */ /* 0x000fea0003800000 */
[----:B------:R-:W3:Y:S01]  /*11e0*/  S2UR UR5, SR_CgaCtaId ;  /* 0x00000000000579c3 */ /* 0x000ee20000008800 */
[----:B------:R-:W-:Y:S02]  /*11f0*/  UMOV UR4, 0x400 ;  /* 0x0000040000047882 */ /* 0x000fe40000000000 */
[----:B------:R-:W-:-:S05]  /*1200*/  UIADD3 UR4, UPT, UPT, UR4, 0x2000, URZ ;  /* 0x0000200004047890 */ /* 0x000fca000fffe0ff */
[----:B0-2---:R-:W1:Y:S01]  /*1210*/  LDC.64 R2, c[0x0][0x398] ;  /* 0x0000e600ff027b82 */ /* 0x005e620000000a00 */
[----:B---3--:R-:W-:-:S06]  /*1220*/  ULEA UR4, UR5, UR4, 0x18 ;  /* 0x0000000405047291 */ /* 0x008fcc000f8ec0ff */
[----:B------:R-:W-:Y:S01]  /*1230*/  LEA R0, R0, UR4, 0x2 ;  /* 0x0000000400007c11 */ /* 0x000fe2000f8e10ff */
[----:B-1----:R-:W-:-:S04]  /*1240*/  IMAD.WIDE R16, R16, 0x4, R2 ;  /* 0x0000000410107825 */ /* 0x002fc800078e0202 */
[----:B------:R-:W0:Y:S04]  /*1250*/  LDS R5, [R0] ;  /* 0x0000000000057984 */ /* 0x000e280000000800 */
[----:B0-----:R-:W-:Y:S01]  /*1260*/  STG.E desc[UR8][R16.64], R5 ;  /* 0x0000000510007986 */ /* 0x001fe2000c101908 */
[----:B------:R-:W-:Y:S05]  /*1270*/  EXIT ;  /* 0x000000000000794d */ /* 0x000fea0003800000 */
.L_x_11:
[----:B------:R-:W-:-:S00]  /*1280*/  BRA `(.L_x_11) ;  /* 0xfffffffc00fc7947 */ /* 0x000fc0000383ffff */
[----:B------:R-:W-:-:S00]  /*1290*/  NOP ;  /* 0x0000000000007918 */ /* 0x000fc00000000000 */
        /* <DEDUP_REMOVED lines=14> */
.L_x_12:


//--------------------- .nv.shared._Z3wxbiPfS_S_  --------------------------
	.section	.nv.shared._Z3wxbiPfS_S_,"aw",@nobits
	.sectionflags	@""
	.align	4
.nv.shared._Z3wxbiPfS_S_:
	.zero		13312


//--------------------- .nv.shared.reserved.0     --------------------------
	.section	.nv.shared.reserved.0,"aw",@nobits
	.weak		__nv_reservedSMEM_offset_0_alias
	.size		__nv_reservedSMEM_offset_0_alias, 0, 64
	.other		__nv_reservedSMEM_offset_0_alias,@"STO_CUDA_RESERVED_SHARED STV_DEFAULT"
__nv_reservedSMEM_offset_0_alias:
	.zero		0
	.zero		64


//--------------------- .nv.constant0._Z3wxbiPfS_S_ --------------------------
	.section	.nv.constant0._Z3wxbiPfS_S_,"a",@progbits
	.sectionflags	@""
	.align	4
.nv.constant0._Z3wxbiPfS_S_:
	.zero		928


//--------------------- SYMBOLS --------------------------

	.type		.nv.reservedSmem.offset0,@object
	.size		.nv.reservedSmem.offset0,0x4
	.type		.nv.reservedSmem.cap,@object
	.size		.nv.reservedSmem.cap,0x4
